//
// Generated by NVIDIA NVVM Compiler
//
// Compiler Build ID: CL-36424714
// Cuda compilation tools, release 13.0, V13.0.88
// Based on NVVM 20.0.0
//

.version 9.0
.target sm_100
.address_size 64

	// .globl	_Z13linear_kernelPfS_S_S_iiii

.visible .entry _Z13linear_kernelPfS_S_S_iiii(
	.param .u64 .ptr .align 1 _Z13linear_kernelPfS_S_S_iiii_param_0,
	.param .u64 .ptr .align 1 _Z13linear_kernelPfS_S_S_iiii_param_1,
	.param .u64 .ptr .align 1 _Z13linear_kernelPfS_S_S_iiii_param_2,
	.param .u64 .ptr .align 1 _Z13linear_kernelPfS_S_S_iiii_param_3,
	.param .u32 _Z13linear_kernelPfS_S_S_iiii_param_4,
	.param .u32 _Z13linear_kernelPfS_S_S_iiii_param_5,
	.param .u32 _Z13linear_kernelPfS_S_S_iiii_param_6,
	.param .u32 _Z13linear_kernelPfS_S_S_iiii_param_7
)
{
	.reg .pred 	%p<12>;
	.reg .b32 	%r<59>;
	.reg .b32 	%f<113>;
	.reg .b64 	%rd<31>;

	ld.param.u64 	%rd7, [_Z13linear_kernelPfS_S_S_iiii_param_0];
	ld.param.u64 	%rd8, [_Z13linear_kernelPfS_S_S_iiii_param_1];
	ld.param.u64 	%rd5, [_Z13linear_kernelPfS_S_S_iiii_param_2];
	ld.param.u64 	%rd6, [_Z13linear_kernelPfS_S_S_iiii_param_3];
	ld.param.u32 	%r34, [_Z13linear_kernelPfS_S_S_iiii_param_4];
	ld.param.u32 	%r31, [_Z13linear_kernelPfS_S_S_iiii_param_5];
	ld.param.u32 	%r32, [_Z13linear_kernelPfS_S_S_iiii_param_6];
	ld.param.u32 	%r33, [_Z13linear_kernelPfS_S_S_iiii_param_7];
	cvta.to.global.u64 	%rd1, %rd8;
	cvta.to.global.u64 	%rd2, %rd7;
	mov.u32 	%r35, %ctaid.x;
	mov.u32 	%r36, %ntid.x;
	mov.u32 	%r37, %tid.x;
	mad.lo.s32 	%r1, %r35, %r36, %r37;
	mul.lo.s32 	%r38, %r31, %r34;
	mul.lo.s32 	%r39, %r38, %r33;
	setp.ge.s32 	%p1, %r1, %r39;
	@%p1 bra 	$L__BB0_17;
	mul.lo.s32 	%r2, %r33, %r31;
	rem.s32 	%r3, %r1, %r33;
	setp.eq.s64 	%p2, %rd5, 0;
	mov.f32 	%f112, 0f00000000;
	@%p2 bra 	$L__BB0_3;
	cvta.to.global.u64 	%rd9, %rd5;
	mul.wide.s32 	%rd10, %r3, 4;
	add.s64 	%rd11, %rd9, %rd10;
	ld.global.f32 	%f112, [%rd11];
$L__BB0_3:
	setp.lt.s32 	%p3, %r32, 1;
	@%p3 bra 	$L__BB0_16;
	div.s32 	%r41, %r1, %r2;
	mul.lo.s32 	%r42, %r41, %r2;
	sub.s32 	%r43, %r1, %r42;
	div.s32 	%r44, %r43, %r33;
	mad.lo.s32 	%r45, %r41, %r31, %r44;
	mul.lo.s32 	%r4, %r45, %r32;
	mul.lo.s32 	%r5, %r3, %r32;
	and.b32  	%r6, %r32, 15;
	setp.lt.u32 	%p4, %r32, 16;
	mov.b32 	%r54, 0;
	@%p4 bra 	$L__BB0_7;
	and.b32  	%r54, %r32, 2147483632;
	neg.s32 	%r52, %r54;
	add.s64 	%rd3, %rd2, 32;
	add.s64 	%rd4, %rd1, 32;
	mov.u32 	%r50, %r5;
	mov.u32 	%r51, %r4;
$L__BB0_6:
	.pragma "nounroll";
	mul.wide.s32 	%rd12, %r51, 4;
	add.s64 	%rd13, %rd3, %rd12;
	mul.wide.s32 	%rd14, %r50, 4;
	add.s64 	%rd15, %rd4, %rd14;
	ld.global.f32 	%f18, [%rd13+-32];
	ld.global.f32 	%f19, [%rd15+-32];
	fma.rn.f32 	%f20, %f18, %f19, %f112;
	ld.global.f32 	%f21, [%rd13+-28];
	ld.global.f32 	%f22, [%rd15+-28];
	fma.rn.f32 	%f23, %f21, %f22, %f20;
	ld.global.f32 	%f24, [%rd13+-24];
	ld.global.f32 	%f25, [%rd15+-24];
	fma.rn.f32 	%f26, %f24, %f25, %f23;
	ld.global.f32 	%f27, [%rd13+-20];
	ld.global.f32 	%f28, [%rd15+-20];
	fma.rn.f32 	%f29, %f27, %f28, %f26;
	ld.global.f32 	%f30, [%rd13+-16];
	ld.global.f32 	%f31, [%rd15+-16];
	fma.rn.f32 	%f32, %f30, %f31, %f29;
	ld.global.f32 	%f33, [%rd13+-12];
	ld.global.f32 	%f34, [%rd15+-12];
	fma.rn.f32 	%f35, %f33, %f34, %f32;
	ld.global.f32 	%f36, [%rd13+-8];
	ld.global.f32 	%f37, [%rd15+-8];
	fma.rn.f32 	%f38, %f36, %f37, %f35;
	ld.global.f32 	%f39, [%rd13+-4];
	ld.global.f32 	%f40, [%rd15+-4];
	fma.rn.f32 	%f41, %f39, %f40, %f38;
	ld.global.f32 	%f42, [%rd13];
	ld.global.f32 	%f43, [%rd15];
	fma.rn.f32 	%f44, %f42, %f43, %f41;
	ld.global.f32 	%f45, [%rd13+4];
	ld.global.f32 	%f46, [%rd15+4];
	fma.rn.f32 	%f47, %f45, %f46, %f44;
	ld.global.f32 	%f48, [%rd13+8];
	ld.global.f32 	%f49, [%rd15+8];
	fma.rn.f32 	%f50, %f48, %f49, %f47;
	ld.global.f32 	%f51, [%rd13+12];
	ld.global.f32 	%f52, [%rd15+12];
	fma.rn.f32 	%f53, %f51, %f52, %f50;
	ld.global.f32 	%f54, [%rd13+16];
	ld.global.f32 	%f55, [%rd15+16];
	fma.rn.f32 	%f56, %f54, %f55, %f53;
	ld.global.f32 	%f57, [%rd13+20];
	ld.global.f32 	%f58, [%rd15+20];
	fma.rn.f32 	%f59, %f57, %f58, %f56;
	ld.global.f32 	%f60, [%rd13+24];
	ld.global.f32 	%f61, [%rd15+24];
	fma.rn.f32 	%f62, %f60, %f61, %f59;
	ld.global.f32 	%f63, [%rd13+28];
	ld.global.f32 	%f64, [%rd15+28];
	fma.rn.f32 	%f112, %f63, %f64, %f62;
	add.s32 	%r52, %r52, 16;
	add.s32 	%r51, %r51, 16;
	add.s32 	%r50, %r50, 16;
	setp.ne.s32 	%p5, %r52, 0;
	@%p5 bra 	$L__BB0_6;
$L__BB0_7:
	setp.eq.s32 	%p6, %r6, 0;
	@%p6 bra 	$L__BB0_16;
	and.b32  	%r16, %r32, 7;
	setp.lt.u32 	%p7, %r6, 8;
	@%p7 bra 	$L__BB0_10;
	add.s32 	%r46, %r54, %r4;
	mul.wide.s32 	%rd16, %r46, 4;
	add.s64 	%rd17, %rd2, %rd16;
	ld.global.f32 	%f66, [%rd17];
	add.s32 	%r47, %r54, %r5;
	mul.wide.s32 	%rd18, %r47, 4;
	add.s64 	%rd19, %rd1, %rd18;
	ld.global.f32 	%f67, [%rd19];
	fma.rn.f32 	%f68, %f66, %f67, %f112;
	ld.global.f32 	%f69, [%rd17+4];
	ld.global.f32 	%f70, [%rd19+4];
	fma.rn.f32 	%f71, %f69, %f70, %f68;
	ld.global.f32 	%f72, [%rd17+8];
	ld.global.f32 	%f73, [%rd19+8];
	fma.rn.f32 	%f74, %f72, %f73, %f71;
	ld.global.f32 	%f75, [%rd17+12];
	ld.global.f32 	%f76, [%rd19+12];
	fma.rn.f32 	%f77, %f75, %f76, %f74;
	ld.global.f32 	%f78, [%rd17+16];
	ld.global.f32 	%f79, [%rd19+16];
	fma.rn.f32 	%f80, %f78, %f79, %f77;
	ld.global.f32 	%f81, [%rd17+20];
	ld.global.f32 	%f82, [%rd19+20];
	fma.rn.f32 	%f83, %f81, %f82, %f80;
	ld.global.f32 	%f84, [%rd17+24];
	ld.global.f32 	%f85, [%rd19+24];
	fma.rn.f32 	%f86, %f84, %f85, %f83;
	ld.global.f32 	%f87, [%rd17+28];
	ld.global.f32 	%f88, [%rd19+28];
	fma.rn.f32 	%f112, %f87, %f88, %f86;
	add.s32 	%r54, %r54, 8;
$L__BB0_10:
	setp.eq.s32 	%p8, %r16, 0;
	@%p8 bra 	$L__BB0_16;
	and.b32  	%r19, %r32, 3;
	setp.lt.u32 	%p9, %r16, 4;
	@%p9 bra 	$L__BB0_13;
	add.s32 	%r48, %r54, %r4;
	mul.wide.s32 	%rd20, %r48, 4;
	add.s64 	%rd21, %rd2, %rd20;
	ld.global.f32 	%f90, [%rd21];
	add.s32 	%r49, %r54, %r5;
	mul.wide.s32 	%rd22, %r49, 4;
	add.s64 	%rd23, %rd1, %rd22;
	ld.global.f32 	%f91, [%rd23];
	fma.rn.f32 	%f92, %f90, %f91, %f112;
	ld.global.f32 	%f93, [%rd21+4];
	ld.global.f32 	%f94, [%rd23+4];
	fma.rn.f32 	%f95, %f93, %f94, %f92;
	ld.global.f32 	%f96, [%rd21+8];
	ld.global.f32 	%f97, [%rd23+8];
	fma.rn.f32 	%f98, %f96, %f97, %f95;
	ld.global.f32 	%f99, [%rd21+12];
	ld.global.f32 	%f100, [%rd23+12];
	fma.rn.f32 	%f112, %f99, %f100, %f98;
	add.s32 	%r54, %r54, 4;
$L__BB0_13:
	setp.eq.s32 	%p10, %r19, 0;
	@%p10 bra 	$L__BB0_16;
	add.s32 	%r58, %r54, %r5;
	add.s32 	%r57, %r54, %r4;
	neg.s32 	%r56, %r19;
$L__BB0_15:
	.pragma "nounroll";
	mul.wide.s32 	%rd24, %r58, 4;
	add.s64 	%rd25, %rd1, %rd24;
	mul.wide.s32 	%rd26, %r57, 4;
	add.s64 	%rd27, %rd2, %rd26;
	ld.global.f32 	%f101, [%rd27];
	ld.global.f32 	%f102, [%rd25];
	fma.rn.f32 	%f112, %f101, %f102, %f112;
	add.s32 	%r58, %r58, 1;
	add.s32 	%r57, %r57, 1;
	add.s32 	%r56, %r56, 1;
	setp.ne.s32 	%p11, %r56, 0;
	@%p11 bra 	$L__BB0_15;
$L__BB0_16:
	cvta.to.global.u64 	%rd28, %rd6;
	mul.wide.s32 	%rd29, %r1, 4;
	add.s64 	%rd30, %rd28, %rd29;
	st.global.f32 	[%rd30], %f112;
$L__BB0_17:
	ret;

}


// ===== COMPILED SASS (sm_100) =====

	.target	sm_100

	.elftype	@"ET_EXEC"


//--------------------- .note.nv.tkinfo           --------------------------
	.section	.note.nv.tkinfo,"",@"SHT_NOTE"
	.sectionflags	@"SHF_NOTE_NV_TKINFO"
	.tkinfo
        /*0018*/ 	.word	0x00000002
        /*0030*/ 	.string	""
        /*0030*/ 	.string	"ptxas"
        /*0030*/ 	.string	"Cuda compilation tools, release 13.0, V13.0.88"
        /*0030*/ 	.string	"Build cuda_13.0.r13.0/compiler.36424714_0"
        /*0030*/ 	.string	"-arch sm_100 -m 64 "



//--------------------- .note.nv.cuinfo           --------------------------
	.section	.note.nv.cuinfo,"",@"SHT_NOTE"
	.sectionflags	@"SHF_NOTE_NV_CUINFO"
        /*0018*/ 	.short	0x0002
        /*001a*/ 	.short	0x0064
        /*001c*/ 	.short	0x0082
	.zero		2


//--------------------- .nv.info                  --------------------------
	.section	.nv.info,"",@"SHT_CUDA_INFO"
	.align	4


	//----- nvinfo : EIATTR_REGCOUNT
	.align		4
        /*0000*/ 	.byte	0x04, 0x2f
        /*0002*/ 	.short	(.L_1 - .L_0)
	.align		4
.L_0:
        /*0004*/ 	.word	index@(_Z13linear_kernelPfS_S_S_iiii)
        /*0008*/ 	.word	0x00000020


	//----- nvinfo : EIATTR_FRAME_SIZE
	.align		4
.L_1:
        /*000c*/ 	.byte	0x04, 0x11
        /*000e*/ 	.short	(.L_3 - .L_2)
	.align		4
.L_2:
        /*0010*/ 	.word	index@(_Z13linear_kernelPfS_S_S_iiii)
        /*0014*/ 	.word	0x00000000


	//----- nvinfo : EIATTR_MIN_STACK_SIZE
	.align		4
.L_3:
        /*0018*/ 	.byte	0x04, 0x12
        /*001a*/ 	.short	(.L_5 - .L_4)
	.align		4
.L_4:
        /*001c*/ 	.word	index@(_Z13linear_kernelPfS_S_S_iiii)
        /*0020*/ 	.word	0x00000000
.L_5:


//--------------------- .nv.compat                --------------------------
	.section	.nv.compat,"",@"SHT_CUDA_COMPAT_INFO"
	.align	4
        /*0000*/ 	.byte	0x02, 0x09, 0x00, 0x00, 0x02, 0x02, 0x01, 0x00, 0x02, 0x05, 0x05, 0x00, 0x03, 0x07, 0x01, 0x01
        /*0010*/ 	.byte	0x02, 0x03, 0x00, 0x00, 0x02, 0x06, 0x01, 0x00, 0x04, 0x0b, 0x08, 0x00, 0x09, 0x00, 0x00, 0x00
        /*0020*/ 	.byte	0x00, 0x00, 0x00, 0x00


//--------------------- .nv.info._Z13linear_kernelPfS_S_S_iiii --------------------------
	.section	.nv.info._Z13linear_kernelPfS_S_S_iiii,"",@"SHT_CUDA_INFO"
	.sectionflags	@""
	.align	4


	//----- nvinfo : EIATTR_CUDA_API_VERSION
	.align		4
        /*0000*/ 	.byte	0x04, 0x37
        /*0002*/ 	.short	(.L_7 - .L_6)
.L_6:
        /*0004*/ 	.word	0x00000082


	//----- nvinfo : EIATTR_KPARAM_INFO
	.align		4
.L_7:
        /*0008*/ 	.byte	0x04, 0x17
        /*000a*/ 	.short	(.L_9 - .L_8)
.L_8:
        /*000c*/ 	.word	0x00000000
        /*0010*/ 	.short	0x0007
        /*0012*/ 	.short	0x002c
        /*0014*/ 	.byte	0x00, 0xf0, 0x11, 0x00


	//----- nvinfo : EIATTR_KPARAM_INFO
	.align		4
.L_9:
        /*0018*/ 	.byte	0x04, 0x17
        /*001a*/ 	.short	(.L_11 - .L_10)
.L_10:
        /*001c*/ 	.word	0x00000000
        /*0020*/ 	.short	0x0006
        /*0022*/ 	.short	0x0028
        /*0024*/ 	.byte	0x00, 0xf0, 0x11, 0x00


	//----- nvinfo : EIATTR_KPARAM_INFO
	.align		4
.L_11:
        /*0028*/ 	.byte	0x04, 0x17
        /*002a*/ 	.short	(.L_13 - .L_12)
.L_12:
        /*002c*/ 	.word	0x00000000
        /*0030*/ 	.short	0x0005
        /*0032*/ 	.short	0x0024
        /*0034*/ 	.byte	0x00, 0xf0, 0x11, 0x00


	//----- nvinfo : EIATTR_KPARAM_INFO
	.align		4
.L_13:
        /*0038*/ 	.byte	0x04, 0x17
        /*003a*/ 	.short	(.L_15 - .L_14)
.L_14:
        /*003c*/ 	.word	0x00000000
        /*0040*/ 	.short	0x0004
        /*0042*/ 	.short	0x0020
        /*0044*/ 	.byte	0x00, 0xf0, 0x11, 0x00


	//----- nvinfo : EIATTR_KPARAM_INFO
	.align		4
.L_15:
        /*0048*/ 	.byte	0x04, 0x17
        /*004a*/ 	.short	(.L_17 - .L_16)
.L_16:
        /*004c*/ 	.word	0x00000000
        /*0050*/ 	.short	0x0003
        /*0052*/ 	.short	0x0018
        /*0054*/ 	.byte	0x00, 0xf5, 0x21, 0x00


	//----- nvinfo : EIATTR_KPARAM_INFO
	.align		4
.L_17:
        /*0058*/ 	.byte	0x04, 0x17
        /*005a*/ 	.short	(.L_19 - .L_18)
.L_18:
        /*005c*/ 	.word	0x00000000
        /*0060*/ 	.short	0x0002
        /*0062*/ 	.short	0x0010
        /*0064*/ 	.byte	0x00, 0xf5, 0x21, 0x00


	//----- nvinfo : EIATTR_KPARAM_INFO
	.align		4
.L_19:
        /*0068*/ 	.byte	0x04, 0x17
        /*006a*/ 	.short	(.L_21 - .L_20)
.L_20:
        /*006c*/ 	.word	0x00000000
        /*0070*/ 	.short	0x0001
        /*0072*/ 	.short	0x0008
        /*0074*/ 	.byte	0x00, 0xf5, 0x21, 0x00


	//----- nvinfo : EIATTR_KPARAM_INFO
	.align		4
.L_21:
        /*0078*/ 	.byte	0x04, 0x17
        /*007a*/ 	.short	(.L_23 - .L_22)
.L_22:
        /*007c*/ 	.word	0x00000000
        /*0080*/ 	.short	0x0000
        /*0082*/ 	.short	0x0000
        /*0084*/ 	.byte	0x00, 0xf5, 0x21, 0x00


	//----- nvinfo : EIATTR_SPARSE_MMA_MASK
	.align		4
.L_23:
        /*0088*/ 	.byte	0x03, 0x50
        /*008a*/ 	.short	0x0000


	//----- nvinfo : EIATTR_MAXREG_COUNT
	.align		4
        /*008c*/ 	.byte	0x03, 0x1b
        /*008e*/ 	.short	0x00ff


	//----- nvinfo : EIATTR_MERCURY_ISA_VERSION
	.align		4
        /*0090*/ 	.byte	0x03, 0x5f
        /*0092*/ 	.short	0x0101


	//----- nvinfo : EIATTR_VRC_CTA_INIT_COUNT
	.align		4
        /*0094*/ 	.byte	0x02, 0x4a
	.zero		1
	.zero		1


	//----- nvinfo : EIATTR_EXIT_INSTR_OFFSETS
	.align		4
        /*0098*/ 	.byte	0x04, 0x1c
        /*009a*/ 	.short	(.L_25 - .L_24)


	//   ....[0]....
.L_24:
        /*009c*/ 	.word	0x000000a0


	//   ....[1]....
        /*00a0*/ 	.word	0x00000f00


	//----- nvinfo : EIATTR_CBANK_PARAM_SIZE
	.align		4
.L_25:
        /*00a4*/ 	.byte	0x03, 0x19
        /*00a6*/ 	.short	0x0030


	//----- nvinfo : EIATTR_PARAM_CBANK
	.align		4
        /*00a8*/ 	.byte	0x04, 0x0a
        /*00aa*/ 	.short	(.L_27 - .L_26)
	.align		4
.L_26:
        /*00ac*/ 	.word	index@(.nv.constant0._Z13linear_kernelPfS_S_S_iiii)
        /*00b0*/ 	.short	0x0380
        /*00b2*/ 	.short	0x0030


	//----- nvinfo : EIATTR_SW_WAR
	.align		4
.L_27:
        /*00b4*/ 	.byte	0x04, 0x36
        /*00b6*/ 	.short	(.L_29 - .L_28)
.L_28:
        /*00b8*/ 	.word	0x00000008
.L_29:


//--------------------- .nv.callgraph             --------------------------
	.section	.nv.callgraph,"",@"SHT_CUDA_CALLGRAPH"
	.align	4
	.sectionentsize	8
	.align		4
        /*0000*/ 	.word	0x00000000
	.align		4
        /*0004*/ 	.word	0xffffffff
	.align		4
        /*0008*/ 	.word	0x00000000
	.align		4
        /*000c*/ 	.word	0xfffffffe
	.align		4
        /*0010*/ 	.word	0x00000000
	.align		4
        /*0014*/ 	.word	0xfffffffd
	.align		4
        /*0018*/ 	.word	0x00000000
	.align		4
        /*001c*/ 	.word	0xfffffffc


//--------------------- .text._Z13linear_kernelPfS_S_S_iiii --------------------------
	.section	.text._Z13linear_kernelPfS_S_S_iiii,"ax",@progbits
	.align	128
        .global         _Z13linear_kernelPfS_S_S_iiii
        .type           _Z13linear_kernelPfS_S_S_iiii,@function
        .size           _Z13linear_kernelPfS_S_S_iiii,(.L_x_8 - _Z13linear_kernelPfS_S_S_iiii)
        .other          _Z13linear_kernelPfS_S_S_iiii,@"STO_CUDA_ENTRY STV_DEFAULT"
_Z13linear_kernelPfS_S_S_iiii:
.text._Z13linear_kernelPfS_S_S_iiii:
[----:B------:R-:W-:Y:S01]  /*0000*/  LDC R1, c[0x0][0x37c] ;  /* 0x0000df00ff017b82 */ /* 0x000fe20000000800 */
[----:B------:R-:W0:Y:S07]  /*0010*/  S2R R3, SR_TID.X ;  /* 0x0000000000037919 */ /* 0x000e2e0000002100 */
[----:B------:R-:W0:Y:S01]  /*0020*/  S2UR UR5, SR_CTAID.X ;  /* 0x00000000000579c3 */ /* 0x000e220000002500 */
[----:B------:R-:W1:Y:S07]  /*0030*/  LDCU.64 UR8, c[0x0][0x3a0] ;  /* 0x00007400ff0877ac */ /* 0x000e6e0008000a00 */
[----:B------:R-:W0:Y:S08]  /*0040*/  LDC R0, c[0x0][0x360] ;  /* 0x0000d800ff007b82 */ /* 0x000e300000000800 */
[----:B------:R-:W2:Y:S01]  /*0050*/  LDC R2, c[0x0][0x3ac] ;  /* 0x0000eb00ff027b82 */ /* 0x000ea20000000800 */
[----:B-1----:R-:W-:Y:S01]  /*0060*/  UIMAD UR4, UR9, UR8, URZ ;  /* 0x00000008090472a4 */ /* 0x002fe2000f8e02ff */
[----:B0-----:R-:W-:-:S05]  /*0070*/  IMAD R0, R0, UR5, R3 ;  /* 0x0000000500007c24 */ /* 0x001fca000f8e0203 */
[----:B--2---:R-:W-:-:S05]  /*0080*/  IMAD R3, R2, UR4, RZ ;  /* 0x0000000402037c24 */ /* 0x004fca000f8e02ff */
[----:B------:R-:W-:-:S13]  /*0090*/  ISETP.GE.AND P0, PT, R0, R3, PT ;  /* 0x000000030000720c */ /* 0x000fda0003f06270 */
[----:B------:R-:W-:Y:S05]  /*00a0*/  @P0 EXIT ;  /* 0x000000000000094d */ /* 0x000fea0003800000 */
[----:B------:R-:W-:Y:S01]  /*00b0*/  IABS R3, R2 ;  /* 0x0000000200037213 */ /* 0x000fe20000000000 */
[----:B------:R-:W0:Y:S01]  /*00c0*/  LDCU.64 UR4, c[0x0][0x390] ;  /* 0x00007200ff0477ac */ /* 0x000e220008000a00 */
[----:B------:R-:W-:Y:S02]  /*00d0*/  ISETP.GE.AND P1, PT, R0, RZ, PT ;  /* 0x000000ff0000720c */ /* 0x000fe40003f26270 */
[----:B------:R-:W1:Y:S01]  /*00e0*/  I2F.RP R7, R3 ;  /* 0x0000000300077306 */ /* 0x000e620000209400 */
[----:B------:R-:W-:Y:S01]  /*00f0*/  MOV R14, RZ ;  /* 0x000000ff000e7202 */ /* 0x000fe20000000f00 */
[----:B------:R-:W2:Y:S06]  /*0100*/  LDCU.64 UR16, c[0x0][0x358] ;  /* 0x00006b00ff1077ac */ /* 0x000eac0008000a00 */
[----:B-1----:R-:W1:Y:S01]  /*0110*/  MUFU.RCP R7, R7 ;  /* 0x0000000700077308 */ /* 0x002e620000001000 */
[----:B0-----:R-:W-:-:S04]  /*0120*/  UISETP.NE.U32.AND UP0, UPT, UR4, URZ, UPT ;  /* 0x000000ff0400728c */ /* 0x001fc8000bf05070 */
[----:B------:R-:W-:Y:S01]  /*0130*/  UISETP.NE.AND.EX UP0, UPT, UR5, URZ, UPT, UP0 ;  /* 0x000000ff0500728c */ /* 0x000fe2000bf05300 */
[----:B-1----:R-:W-:-:S04]  /*0140*/  IADD3 R4, PT, PT, R7, 0xffffffe, RZ ;  /* 0x0ffffffe07047810 */ /* 0x002fc80007ffe0ff */
[----:B------:R0:W1:Y:S02]  /*0150*/  F2I.FTZ.U32.TRUNC.NTZ R5, R4 ;  /* 0x0000000400057305 */ /* 0x000064000021f000 */
[----:B0-----:R-:W-:Y:S01]  /*0160*/  HFMA2 R4, -RZ, RZ, 0, 0 ;  /* 0x00000000ff047431 */ /* 0x001fe200000001ff */
[----:B-1----:R-:W-:-:S05]  /*0170*/  IADD3 R6, PT, PT, RZ, -R5, RZ ;  /* 0x80000005ff067210 */ /* 0x002fca0007ffe0ff */
[----:B------:R-:W-:Y:S01]  /*0180*/  IMAD R9, R6, R3, RZ ;  /* 0x0000000306097224 */ /* 0x000fe200078e02ff */
[----:B------:R-:W-:-:S03]  /*0190*/  IABS R6, R0 ;  /* 0x0000000000067213 */ /* 0x000fc60000000000 */
[----:B------:R-:W-:Y:S01]  /*01a0*/  IMAD.HI.U32 R5, R5, R9, R4 ;  /* 0x0000000905057227 */ /* 0x000fe200078e0004 */
[----:B------:R-:W-:-:S05]  /*01b0*/  LOP3.LUT R4, RZ, R2, RZ, 0x33, !PT ;  /* 0x00000002ff047212 */ /* 0x000fca00078e33ff */
[----:B------:R-:W-:-:S05]  /*01c0*/  IMAD.HI.U32 R8, R5, R6, RZ ;  /* 0x0000000605087227 */ /* 0x000fca00078e00ff */
[----:B------:R-:W-:-:S05]  /*01d0*/  IADD3 R8, PT, PT, -R8, RZ, RZ ;  /* 0x000000ff08087210 */ /* 0x000fca0007ffe1ff */
[----:B------:R-:W-:-:S05]  /*01e0*/  IMAD R8, R3, R8, R6 ;  /* 0x0000000803087224 */ /* 0x000fca00078e0206 */
[----:B------:R-:W-:-:S13]  /*01f0*/  ISETP.GT.U32.AND P0, PT, R3, R8, PT ;  /* 0x000000080300720c */ /* 0x000fda0003f04070 */
[----:B------:R-:W-:-:S04]  /*0200*/  @!P0 IADD3 R8, PT, PT, R8, -R3, RZ ;  /* 0x8000000308088210 */ /* 0x000fc80007ffe0ff */
[----:B------:R-:W-:-:S13]  /*0210*/  ISETP.GT.U32.AND P0, PT, R3, R8, PT ;  /* 0x000000080300720c */ /* 0x000fda0003f04070 */
[----:B------:R-:W-:Y:S02]  /*0220*/  @!P0 IADD3 R8, PT, PT, R8, -R3, RZ ;  /* 0x8000000308088210 */ /* 0x000fe40007ffe0ff */
[----:B------:R-:W-:Y:S02]  /*0230*/  ISETP.NE.AND P0, PT, R2, RZ, PT ;  /* 0x000000ff0200720c */ /* 0x000fe40003f05270 */
[----:B------:R-:W-:-:S04]  /*0240*/  @!P1 IADD3 R8, PT, PT, -R8, RZ, RZ ;  /* 0x000000ff08089210 */ /* 0x000fc80007ffe1ff */
[----:B------:R-:W-:Y:S01]  /*0250*/  SEL R7, R4, R8, !P0 ;  /* 0x0000000804077207 */ /* 0x000fe20004000000 */
[----:B--2---:R-:W-:Y:S06]  /*0260*/  BRA.U !UP0, `(.L_x_0) ;  /* 0x00000001080c7547 */ /* 0x004fec000b800000 */
[----:B------:R-:W0:Y:S02]  /*0270*/  LDC.64 R14, c[0x0][0x390] ;  /* 0x0000e400ff0e7b82 */ /* 0x000e240000000a00 */
[----:B0-----:R-:W-:-:S06]  /*0280*/  IMAD.WIDE R14, R7, 0x4, R14 ;  /* 0x00000004070e7825 */ /* 0x001fcc00078e020e */
[----:B------:R0:W5:Y:S02]  /*0290*/  LDG.E R14, desc[UR16][R14.64] ;  /* 0x000000100e0e7981 */ /* 0x000164000c1e1900 */
.L_x_0:
[----:B------:R-:W1:Y:S02]  /*02a0*/  LDCU UR10, c[0x0][0x3a8] ;  /* 0x00007500ff0a77ac */ /* 0x000e640008000800 */
[----:B-1----:R-:W-:-:S09]  /*02b0*/  UISETP.GE.AND UP0, UPT, UR10, 0x1, UPT ;  /* 0x000000010a00788c */ /* 0x002fd2000bf06270 */
[----:B------:R-:W-:Y:S05]  /*02c0*/  BRA.U !UP0, `(.L_x_1) ;  /* 0x0000000d08007547 */ /* 0x000fea000b800000 */
[----:B------:R-:W-:Y:S01]  /*02d0*/  IMAD R11, R2, UR9, RZ ;  /* 0x00000009020b7c24 */ /* 0x000fe2000f8e02ff */
[----:B------:R-:W-:Y:S02]  /*02e0*/  UISETP.GE.U32.AND UP1, UPT, UR10, 0x10, UPT ;  /* 0x000000100a00788c */ /* 0x000fe4000bf26070 */
[----:B------:R-:W-:Y:S01]  /*02f0*/  IMAD R7, R7, UR10, RZ ;  /* 0x0000000a07077c24 */ /* 0x000fe2000f8e02ff */
[----:B------:R-:W-:Y:S01]  /*0300*/  ULOP3.LUT UR11, UR10, 0xf, URZ, 0xc0, !UPT ;  /* 0x0000000f0a0b7892 */ /* 0x000fe2000f8ec0ff */
[----:B------:R-:W-:Y:S01]  /*0310*/  IABS R13, R11 ;  /* 0x0000000b000d7213 */ /* 0x000fe20000000000 */
[----:B------:R-:W-:Y:S02]  /*0320*/  UMOV UR4, URZ ;  /* 0x000000ff00047c82 */ /* 0x000fe40008000000 */
[----:B------:R-:W-:Y:S01]  /*0330*/  UISETP.NE.AND UP0, UPT, UR11, URZ, UPT ;  /* 0x000000ff0b00728c */ /* 0x000fe2000bf05270 */
[----:B------:R-:W1:Y:S08]  /*0340*/  I2F.RP R10, R13 ;  /* 0x0000000d000a7306 */ /* 0x000e700000209400 */
[----:B-1----:R-:W1:Y:S02]  /*0350*/  MUFU.RCP R10, R10 ;  /* 0x0000000a000a7308 */ /* 0x002e640000001000 */
[----:B-1----:R-:W-:-:S06]  /*0360*/  IADD3 R8, PT, PT, R10, 0xffffffe, RZ ;  /* 0x0ffffffe0a087810 */ /* 0x002fcc0007ffe0ff */
[----:B------:R1:W2:Y:S02]  /*0370*/  F2I.FTZ.U32.TRUNC.NTZ R9, R8 ;  /* 0x0000000800097305 */ /* 0x0002a4000021f000 */
[----:B-1----:R-:W-:Y:S01]  /*0380*/  HFMA2 R8, -RZ, RZ, 0, 0 ;  /* 0x00000000ff087431 */ /* 0x002fe200000001ff */
[----:B--2---:R-:W-:-:S05]  /*0390*/  IADD3 R12, PT, PT, RZ, -R9, RZ ;  /* 0x80000009ff0c7210 */ /* 0x004fca0007ffe0ff */
[----:B0-----:R-:W-:Y:S01]  /*03a0*/  IMAD R15, R12, R13, RZ ;  /* 0x0000000d0c0f7224 */ /* 0x001fe200078e02ff */
[----:B------:R-:W-:-:S03]  /*03b0*/  IABS R12, R11 ;  /* 0x0000000b000c7213 */ /* 0x000fc60000000000 */
[----:B------:R-:W-:Y:S01]  /*03c0*/  IMAD.HI.U32 R9, R9, R15, R8 ;  /* 0x0000000f09097227 */ /* 0x000fe200078e0008 */
[----:B------:R-:W-:-:S05]  /*03d0*/  IADD3 R12, PT, PT, RZ, -R12, RZ ;  /* 0x8000000cff0c7210 */ /* 0x000fca0007ffe0ff */
[----:B------:R-:W-:-:S04]  /*03e0*/  IMAD.HI.U32 R9, R9, R6, RZ ;  /* 0x0000000609097227 */ /* 0x000fc800078e00ff */
[----:B------:R-:W-:-:S05]  /*03f0*/  IMAD R6, R9, R12, R6 ;  /* 0x0000000c09067224 */ /* 0x000fca00078e0206 */
[----:B------:R-:W-:-:S13]  /*0400*/  ISETP.GT.U32.AND P3, PT, R13, R6, PT ;  /* 0x000000060d00720c */ /* 0x000fda0003f64070 */
[----:B------:R-:W-:Y:S01]  /*0410*/  @!P3 IMAD.IADD R6, R6, 0x1, -R13 ;  /* 0x000000010606b824 */ /* 0x000fe200078e0a0d */
[----:B------:R-:W-:Y:S02]  /*0420*/  @!P3 IADD3 R9, PT, PT, R9, 0x1, RZ ;  /* 0x000000010909b810 */ /* 0x000fe40007ffe0ff */
[----:B------:R-:W-:Y:S02]  /*0430*/  ISETP.NE.AND P3, PT, R11, RZ, PT ;  /* 0x000000ff0b00720c */ /* 0x000fe40003f65270 */
[----:B------:R-:W-:Y:S02]  /*0440*/  ISETP.GE.U32.AND P1, PT, R6, R13, PT ;  /* 0x0000000d0600720c */ /* 0x000fe40003f26070 */
[----:B------:R-:W-:-:S04]  /*0450*/  LOP3.LUT R6, R0, R11, RZ, 0x3c, !PT ;  /* 0x0000000b00067212 */ /* 0x000fc800078e3cff */
[----:B------:R-:W-:-:S07]  /*0460*/  ISETP.GE.AND P2, PT, R6, RZ, PT ;  /* 0x000000ff0600720c */ /* 0x000fce0003f46270 */
[----:B------:R-:W-:-:S04]  /*0470*/  @P1 IADD3 R9, PT, PT, R9, 0x1, RZ ;  /* 0x0000000109091810 */ /* 0x000fc80007ffe0ff */
[----:B------:R-:W-:-:S04]  /*0480*/  MOV R13, R9 ;  /* 0x00000009000d7202 */ /* 0x000fc80000000f00 */
[----:B------:R-:W-:Y:S02]  /*0490*/  @!P2 IADD3 R13, PT, PT, -R13, RZ, RZ ;  /* 0x000000ff0d0da210 */ /* 0x000fe40007ffe1ff */
[----:B------:R-:W-:-:S04]  /*04a0*/  @!P3 LOP3.LUT R13, RZ, R11, RZ, 0x33, !PT ;  /* 0x0000000bff0db212 */ /* 0x000fc800078e33ff */
[----:B------:R-:W-:-:S05]  /*04b0*/  IADD3 R9, PT, PT, -R13, RZ, RZ ;  /* 0x000000ff0d097210 */ /* 0x000fca0007ffe1ff */
[----:B------:R-:W-:-:S05]  /*04c0*/  IMAD R9, R11, R9, R0 ;  /* 0x000000090b097224 */ /* 0x000fca00078e0200 */
[----:B------:R-:W-:Y:S02]  /*04d0*/  IABS R6, R9 ;  /* 0x0000000900067213 */ /* 0x000fe40000000000 */
[----:B------:R-:W-:-:S03]  /*04e0*/  LOP3.LUT R2, R9, R2, RZ, 0x3c, !PT ;  /* 0x0000000209027212 */ /* 0x000fc600078e3cff */
[----:B------:R-:W-:Y:S01]  /*04f0*/  IMAD.HI.U32 R5, R5, R6, RZ ;  /* 0x0000000605057227 */ /* 0x000fe200078e00ff */
[----:B------:R-:W-:-:S04]  /*0500*/  ISETP.GE.AND P3, PT, R2, RZ, PT ;  /* 0x000000ff0200720c */ /* 0x000fc80003f66270 */
[----:B------:R-:W-:-:S05]  /*0510*/  IADD3 R8, PT, PT, -R5, RZ, RZ ;  /* 0x000000ff05087210 */ /* 0x000fca0007ffe1ff */
[----:B------:R-:W-:-:S05]  /*0520*/  IMAD R6, R3, R8, R6 ;  /* 0x0000000803067224 */ /* 0x000fca00078e0206 */
[----:B------:R-:W-:-:S13]  /*0530*/  ISETP.GT.U32.AND P2, PT, R3, R6, PT ;  /* 0x000000060300720c */ /* 0x000fda0003f44070 */
[-C--:B------:R-:W-:Y:S02]  /*0540*/  @!P2 IADD3 R6, PT, PT, R6, -R3.reuse, RZ ;  /* 0x800000030606a210 */ /* 0x080fe40007ffe0ff */
[----:B------:R-:W-:Y:S02]  /*0550*/  @!P2 IADD3 R5, PT, PT, R5, 0x1, RZ ;  /* 0x000000010505a810 */ /* 0x000fe40007ffe0ff */
[----:B------:R-:W-:-:S13]  /*0560*/  ISETP.GE.U32.AND P1, PT, R6, R3, PT ;  /* 0x000000030600720c */ /* 0x000fda0003f26070 */
[----:B------:R-:W-:-:S05]  /*0570*/  @P1 VIADD R5, R5, 0x1 ;  /* 0x0000000105051836 */ /* 0x000fca0000000000 */
[----:B------:R-:W-:-:S04]  /*0580*/  @!P3 IADD3 R5, PT, PT, -R5, RZ, RZ ;  /* 0x000000ff0505b210 */ /* 0x000fc80007ffe1ff */
[----:B------:R-:W-:-:S05]  /*0590*/  SEL R4, R4, R5, !P0 ;  /* 0x0000000504047207 */ /* 0x000fca0004000000 */
[----:B------:R-:W-:-:S04]  /*05a0*/  IMAD R4, R13, UR9, R4 ;  /* 0x000000090d047c24 */ /* 0x000fc8000f8e0204 */
[----:B------:R-:W-:Y:S01]  /*05b0*/  IMAD R8, R4, UR10, RZ ;  /* 0x0000000a04087c24 */ /* 0x000fe2000f8e02ff */
[----:B------:R-:W-:Y:S06]  /*05c0*/  BRA.U !UP1, `(.L_x_2) ;  /* 0x0000000509107547 */ /* 0x000fec000b800000 */
[----:B------:R-:W0:Y:S01]  /*05d0*/  LDCU.128 UR12, c[0x0][0x380] ;  /* 0x00007000ff0c77ac */ /* 0x000e220008000c00 */
[----:B------:R-:W-:Y:S02]  /*05e0*/  MOV R6, R7 ;  /* 0x0000000700067202 */ /* 0x000fe40000000f00 */
[----:B------:R-:W-:Y:S01]  /*05f0*/  MOV R9, R8 ;  /* 0x0000000800097202 */ /* 0x000fe20000000f00 */
[----:B------:R-:W-:Y:S02]  /*0600*/  ULOP3.LUT UR4, UR10, 0x7ffffff0, URZ, 0xc0, !UPT ;  /* 0x7ffffff00a047892 */ /* 0x000fe4000f8ec0ff */
[----:B0-----:R-:W-:Y:S02]  /*0610*/  UIADD3 UR7, UP1, UPT, UR12, 0x20, URZ ;  /* 0x000000200c077890 */ /* 0x001fe4000ff3e0ff */
[----:B------:R-:W-:Y:S02]  /*0620*/  UIADD3 UR5, UP2, UPT, UR14, 0x20, URZ ;  /* 0x000000200e057890 */ /* 0x000fe4000ff5e0ff */
[----:B------:R-:W-:-:S02]  /*0630*/  UIADD3 UR12, UPT, UPT, -UR4, URZ, URZ ;  /* 0x000000ff040c7290 */ /* 0x000fc4000fffe1ff */
[----:B------:R-:W-:Y:S02]  /*0640*/  UIADD3.X UR8, UPT, UPT, URZ, UR13, URZ, UP1, !UPT ;  /* 0x0000000dff087290 */ /* 0x000fe40008ffe4ff */
[----:B------:R-:W-:-:S12]  /*0650*/  UIADD3.X UR6, UPT, UPT, URZ, UR15, URZ, UP2, !UPT ;  /* 0x0000000fff067290 */ /* 0x000fd800097fe4ff */
.L_x_3:
[----:B------:R-:W-:Y:S02]  /*0660*/  MOV R4, UR7 ;  /* 0x0000000700047c02 */ /* 0x000fe40008000f00 */
[----:B------:R-:W-:Y:S02]  /*0670*/  MOV R5, UR8 ;  /* 0x0000000800057c02 */ /* 0x000fe40008000f00 */
[----:B------:R-:W-:Y:S02]  /*0680*/  MOV R2, UR5 ;  /* 0x0000000500027c02 */ /* 0x000fe40008000f00 */
[----:B------:R-:W-:Y:S01]  /*0690*/  MOV R3, UR6 ;  /* 0x0000000600037c02 */ /* 0x000fe20008000f00 */
[----:B------:R-:W-:-:S04]  /*06a0*/  IMAD.WIDE R4, R9, 0x4, R4 ;  /* 0x0000000409047825 */ /* 0x000fc800078e0204 */
[----:B------:R-:W-:Y:S01]  /*06b0*/  IMAD.WIDE R2, R6, 0x4, R2 ;  /* 0x0000000406027825 */ /* 0x000fe200078e0202 */
[----:B------:R-:W2:Y:S04]  /*06c0*/  LDG.E R15, desc[UR16][R4.64+-0x20] ;  /* 0xffffe010040f7981 */ /* 0x000ea8000c1e1900 */
[----:B------:R-:W2:Y:S04]  /*06d0*/  LDG.E R16, desc[UR16][R2.64+-0x20] ;  /* 0xffffe01002107981 */ /* 0x000ea8000c1e1900 */
[----:B------:R-:W3:Y:S04]  /*06e0*/  LDG.E R17, desc[UR16][R4.64+-0x1c] ;  /* 0xffffe41004117981 */ /* 0x000ee8000c1e1900 */
[----:B------:R-:W3:Y:S04]  /*06f0*/  LDG.E R24, desc[UR16][R2.64+-0x1c] ;  /* 0xffffe41002187981 */ /* 0x000ee8000c1e1900 */
[----:B------:R-:W4:Y:S04]  /*0700*/  LDG.E R19, desc[UR16][R4.64+-0x18] ;  /* 0xffffe81004137981 */ /* 0x000f28000c1e1900 */
        /* <DEDUP_REMOVED lines=10> */
[----:B------:R-:W4:Y:S01]  /*07b0*/  LDG.E R27, desc[UR16][R2.64+0x1c] ;  /* 0x00001c10021b7981 */ /* 0x000f22000c1e1900 */
[----:B--2--5:R-:W-:-:S03]  /*07c0*/  FFMA R14, R15, R16, R14 ;  /* 0x000000100f0e7223 */ /* 0x024fc6000000000e */
[----:B------:R-:W2:Y:S04]  /*07d0*/  LDG.E R16, desc[UR16][R4.64+-0x4] ;  /* 0xfffffc1004107981 */ /* 0x000ea8000c1e1900 */
[----:B------:R-:W2:Y:S01]  /*07e0*/  LDG.E R15, desc[UR16][R2.64+-0x4] ;  /* 0xfffffc10020f7981 */ /* 0x000ea2000c1e1900 */
[----:B---3--:R-:W-:-:S03]  /*07f0*/  FFMA R24, R17, R24, R14 ;  /* 0x0000001811187223 */ /* 0x008fc6000000000e */
[----:B------:R-:W3:Y:S04]  /*0800*/  LDG.E R14, desc[UR16][R4.64] ;  /* 0x00000010040e7981 */ /* 0x000ee8000c1e1900 */
[----:B------:R-:W3:Y:S01]  /*0810*/  LDG.E R17, desc[UR16][R2.64] ;  /* 0x0000001002117981 */ /* 0x000ee2000c1e1900 */
[----:B----4-:R-:W-:-:S03]  /*0820*/  FFMA R25, R19, R18, R24 ;  /* 0x0000001213197223 */ /* 0x010fc60000000018 */
[----:B------:R-:W4:Y:S04]  /*0830*/  LDG.E R18, desc[UR16][R4.64+0x4] ;  /* 0x0000041004127981 */ /* 0x000f28000c1e1900 */
[----:B------:R-:W4:Y:S01]  /*0840*/  LDG.E R19, desc[UR16][R2.64+0x4] ;  /* 0x0000041002137981 */ /* 0x000f22000c1e1900 */
[----:B------:R-:W-:-:S03]  /*0850*/  FFMA R25, R20, R21, R25 ;  /* 0x0000001514197223 */ /* 0x000fc60000000019 */
        /* <DEDUP_REMOVED lines=10> */
[----:B------:R-:W4:Y:S04]  /*0900*/  LDG.E R25, desc[UR16][R2.64+0x14] ;  /* 0x0000141002197981 */ /* 0x000f28000c1e1900 */
[----:B------:R-:W4:Y:S04]  /*0910*/  LDG.E R12, desc[UR16][R4.64+0x18] ;  /* 0x00001810040c7981 */ /* 0x000f28000c1e1900 */
[----:B------:R-:W4:Y:S01]  /*0920*/  LDG.E R13, desc[UR16][R2.64+0x18] ;  /* 0x00001810020d7981 */ /* 0x000f22000c1e1900 */
[----:B------:R-:W-:-:S04]  /*0930*/  UIADD3 UR12, UPT, UPT, UR12, 0x10, URZ ;  /* 0x000000100c0c7890 */ /* 0x000fc8000fffe0ff */
[----:B------:R-:W-:Y:S01]  /*0940*/  UISETP.NE.AND UP1, UPT, UR12, URZ, UPT ;  /* 0x000000ff0c00728c */ /* 0x000fe2000bf25270 */
[----:B------:R-:W-:Y:S01]  /*0950*/  IADD3 R9, PT, PT, R9, 0x10, RZ ;  /* 0x0000001009097810 */ /* 0x000fe20007ffe0ff */
[----:B------:R-:W-:Y:S02]  /*0960*/  VIADD R6, R6, 0x10 ;  /* 0x0000001006067836 */ /* 0x000fe40000000000 */
[----:B--2---:R-:W-:-:S04]  /*0970*/  FFMA R15, R16, R15, R29 ;  /* 0x0000000f100f7223 */ /* 0x004fc8000000001d */
[----:B---3--:R-:W-:-:S04]  /*0980*/  FFMA R15, R14, R17, R15 ;  /* 0x000000110e0f7223 */ /* 0x008fc8000000000f */
[----:B----4-:R-:W-:-:S04]  /*0990*/  FFMA R15, R18, R19, R15 ;  /* 0x00000013120f7223 */ /* 0x010fc8000000000f */
[----:B------:R-:W-:-:S04]  /*09a0*/  FFMA R15, R20, R21, R15 ;  /* 0x00000015140f7223 */ /* 0x000fc8000000000f */
[----:B------:R-:W-:-:S04]  /*09b0*/  FFMA R15, R22, R23, R15 ;  /* 0x00000017160f7223 */ /* 0x000fc8000000000f */
[----:B------:R-:W-:-:S04]  /*09c0*/  FFMA R11, R10, R11, R15 ;  /* 0x0000000b0a0b7223 */ /* 0x000fc8000000000f */
[----:B------:R-:W-:-:S04]  /*09d0*/  FFMA R11, R24, R25, R11 ;  /* 0x00000019180b7223 */ /* 0x000fc8000000000b */
[----:B------:R-:W-:-:S04]  /*09e0*/  FFMA R11, R12, R13, R11 ;  /* 0x0000000d0c0b7223 */ /* 0x000fc8000000000b */
[----:B------:R-:W-:Y:S01]  /*09f0*/  FFMA R14, R26, R27, R11 ;  /* 0x0000001b1a0e7223 */ /* 0x000fe2000000000b */
[----:B------:R-:W-:Y:S06]  /*0a00*/  BRA.U UP1, `(.L_x_3) ;  /* 0xfffffffd01147547 */ /* 0x000fec000b83ffff */
.L_x_2:
[----:B------:R-:W-:Y:S05]  /*0a10*/  BRA.U !UP0, `(.L_x_1) ;  /* 0x00000005082c7547 */ /* 0x000fea000b800000 */
[----:B------:R-:W-:Y:S02]  /*0a20*/  UISETP.GE.U32.AND UP0, UPT, UR11, 0x8, UPT ;  /* 0x000000080b00788c */ /* 0x000fe4000bf06070 */
[----:B------:R-:W-:-:S04]  /*0a30*/  ULOP3.LUT UR6, UR10, 0x7, URZ, 0xc0, !UPT ;  /* 0x000000070a067892 */ /* 0x000fc8000f8ec0ff */
[----:B------:R-:W-:-:S03]  /*0a40*/  UISETP.NE.AND UP1, UPT, UR6, URZ, UPT ;  /* 0x000000ff0600728c */ /* 0x000fc6000bf25270 */
[----:B------:R-:W-:Y:S08]  /*0a50*/  BRA.U !UP0, `(.L_x_4) ;  /* 0x00000001087c7547 */ /* 0x000ff0000b800000 */
[----:B------:R-:W0:Y:S01]  /*0a60*/  LDC.64 R2, c[0x0][0x380] ;  /* 0x0000e000ff027b82 */ /* 0x000e220000000a00 */
[----:B------:R-:W-:Y:S02]  /*0a70*/  IADD3 R9, PT, PT, R8, UR4, RZ ;  /* 0x0000000408097c10 */ /* 0x000fe4000fffe0ff */
[----:B------:R-:W-:-:S05]  /*0a80*/  IADD3 R11, PT, PT, R7, UR4, RZ ;  /* 0x00000004070b7c10 */ /* 0x000fca000fffe0ff */
[----:B------:R-:W1:Y:S01]  /*0a90*/  LDC.64 R4, c[0x0][0x388] ;  /* 0x0000e200ff047b82 */ /* 0x000e620000000a00 */
[----:B0-----:R-:W-:-:S05]  /*0aa0*/  IMAD.WIDE R2, R9, 0x4, R2 ;  /* 0x0000000409027825 */ /* 0x001fca00078e0202 */
[----:B------:R-:W2:Y:S01]  /*0ab0*/  LDG.E R13, desc[UR16][R2.64+0x4] ;  /* 0x00000410020d7981 */ /* 0x000ea2000c1e1900 */
[----:B-1----:R-:W-:-:S03]  /*0ac0*/  IMAD.WIDE R4, R11, 0x4, R4 ;  /* 0x000000040b047825 */ /* 0x002fc600078e0204 */
[----:B------:R-:W3:Y:S04]  /*0ad0*/  LDG.E R15, desc[UR16][R2.64+0x8] ;  /* 0x00000810020f7981 */ /* 0x000ee8000c1e1900 */
[----:B------:R-:W4:Y:S04]  /*0ae0*/  LDG.E R11, desc[UR16][R2.64] ;  /* 0x00000010020b7981 */ /* 0x000f28000c1e1900 */
[----:B------:R-:W4:Y:S04]  /*0af0*/  LDG.E R10, desc[UR16][R4.64] ;  /* 0x00000010040a7981 */ /* 0x000f28000c1e1900 */
[----:B------:R-:W2:Y:S04]  /*0b00*/  LDG.E R12, desc[UR16][R4.64+0x4] ;  /* 0x00000410040c7981 */ /* 0x000ea8000c1e1900 */
[----:B------:R-:W3:Y:S04]  /*0b10*/  LDG.E R16, desc[UR16][R4.64+0x8] ;  /* 0x0000081004107981 */ /* 0x000ee8000c1e1900 */
        /* <DEDUP_REMOVED lines=9> */
[----:B------:R-:W3:Y:S01]  /*0bb0*/  LDG.E R24, desc[UR16][R4.64+0x1c] ;  /* 0x00001c1004187981 */ /* 0x000ee2000c1e1900 */
[----:B------:R-:W-:Y:S01]  /*0bc0*/  UIADD3 UR4, UPT, UPT, UR4, 0x8, URZ ;  /* 0x0000000804047890 */ /* 0x000fe2000fffe0ff */
[----:B----45:R-:W-:-:S04]  /*0bd0*/  FFMA R10, R11, R10, R14 ;  /* 0x0000000a0b0a7223 */ /* 0x030fc8000000000e */
[----:B--2---:R-:W-:-:S04]  /*0be0*/  FFMA R10, R13, R12, R10 ;  /* 0x0000000c0d0a7223 */ /* 0x004fc8000000000a */
[----:B---3--:R-:W-:-:S04]  /*0bf0*/  FFMA R10, R15, R16, R10 ;  /* 0x000000100f0a7223 */ /* 0x008fc8000000000a */
[----:B------:R-:W-:-:S04]  /*0c00*/  FFMA R10, R17, R18, R10 ;  /* 0x00000012110a7223 */ /* 0x000fc8000000000a */
[----:B------:R-:W-:-:S04]  /*0c10*/  FFMA R10, R19, R20, R10 ;  /* 0x00000014130a7223 */ /* 0x000fc8000000000a */
[----:B------:R-:W-:-:S04]  /*0c20*/  FFMA R21, R21, R22, R10 ;  /* 0x0000001615157223 */ /* 0x000fc8000000000a */
[----:B------:R-:W-:-:S04]  /*0c30*/  FFMA R6, R6, R9, R21 ;  /* 0x0000000906067223 */ /* 0x000fc80000000015 */
[----:B------:R-:W-:-:S07]  /*0c40*/  FFMA R14, R23, R24, R6 ;  /* 0x00000018170e7223 */ /* 0x000fce0000000006 */
.L_x_4:
        /* <DEDUP_REMOVED lines=13> */
[----:B------:R-:W2:Y:S04]  /*0d20*/  LDG.E R6, desc[UR16][R4.64] ;  /* 0x0000001004067981 */ /* 0x000ea8000c1e1900 */
[----:B------:R-:W4:Y:S04]  /*0d30*/  LDG.E R11, desc[UR16][R2.64+0x4] ;  /* 0x00000410020b7981 */ /* 0x000f28000c1e1900 */
[----:B------:R-:W4:Y:S04]  /*0d40*/  LDG.E R10, desc[UR16][R4.64+0x4] ;  /* 0x00000410040a7981 */ /* 0x000f28000c1e1900 */
[----:B------:R-:W3:Y:S04]  /*0d50*/  LDG.E R12, desc[UR16][R4.64+0x8] ;  /* 0x00000810040c7981 */ /* 0x000ee8000c1e1900 */
[----:B------:R-:W3:Y:S04]  /*0d60*/  LDG.E R15, desc[UR16][R2.64+0xc] ;  /* 0x00000c10020f7981 */ /* 0x000ee8000c1e1900 */
[----:B------:R-:W3:Y:S01]  /*0d70*/  LDG.E R16, desc[UR16][R4.64+0xc] ;  /* 0x00000c1004107981 */ /* 0x000ee2000c1e1900 */
[----:B------:R-:W-:Y:S01]  /*0d80*/  UIADD3 UR4, UPT, UPT, UR4, 0x4, URZ ;  /* 0x0000000404047890 */ /* 0x000fe2000fffe0ff */
[----:B--2--5:R-:W-:-:S04]  /*0d90*/  FFMA R6, R9, R6, R14 ;  /* 0x0000000609067223 */ /* 0x024fc8000000000e */
[----:B----4-:R-:W-:-:S04]  /*0da0*/  FFMA R6, R11, R10, R6 ;  /* 0x0000000a0b067223 */ /* 0x010fc80000000006 */
[----:B---3--:R-:W-:-:S04]  /*0db0*/  FFMA R6, R13, R12, R6 ;  /* 0x0000000c0d067223 */ /* 0x008fc80000000006 */
[----:B------:R-:W-:-:S07]  /*0dc0*/  FFMA R14, R15, R16, R6 ;  /* 0x000000100f0e7223 */ /* 0x000fce0000000006 */
.L_x_5:
[----:B------:R-:W-:Y:S05]  /*0dd0*/  BRA.U !UP1, `(.L_x_1) ;  /* 0x00000001093c7547 */ /* 0x000fea000b800000 */
[----:B------:R-:W0:Y:S01]  /*0de0*/  LDC.64 R12, c[0x0][0x380] ;  /* 0x0000e000ff0c7b82 */ /* 0x000e220000000a00 */
[----:B------:R-:W-:Y:S01]  /*0df0*/  IADD3 R7, PT, PT, R7, UR4, RZ ;  /* 0x0000000407077c10 */ /* 0x000fe2000fffe0ff */
[----:B------:R-:W-:Y:S01]  /*0e00*/  UIADD3 UR5, UPT, UPT, -UR5, URZ, URZ ;  /* 0x000000ff05057290 */ /* 0x000fe2000fffe1ff */
[----:B------:R-:W-:-:S05]  /*0e10*/  IADD3 R9, PT, PT, R8, UR4, RZ ;  /* 0x0000000408097c10 */ /* 0x000fca000fffe0ff */
[----:B------:R-:W1:Y:S06]  /*0e20*/  LDC.64 R10, c[0x0][0x388] ;  /* 0x0000e200ff0a7b82 */ /* 0x000e6c0000000a00 */
.L_x_6:
[----:B-1----:R-:W-:-:S04]  /*0e30*/  IMAD.WIDE R2, R7, 0x4, R10 ;  /* 0x0000000407027825 */ /* 0x002fc800078e020a */
[----:B0-----:R-:W-:Y:S02]  /*0e40*/  IMAD.WIDE R4, R9, 0x4, R12 ;  /* 0x0000000409047825 */ /* 0x001fe400078e020c */
[----:B------:R-:W2:Y:S04]  /*0e50*/  LDG.E R2, desc[UR16][R2.64] ;  /* 0x0000001002027981 */ /* 0x000ea8000c1e1900 */
[----:B------:R-:W2:Y:S01]  /*0e60*/  LDG.E R5, desc[UR16][R4.64] ;  /* 0x0000001004057981 */ /* 0x000ea2000c1e1900 */
[----:B------:R-:W-:Y:S01]  /*0e70*/  UIADD3 UR5, UPT, UPT, UR5, 0x1, URZ ;  /* 0x0000000105057890 */ /* 0x000fe2000fffe0ff */
[----:B------:R-:W-:Y:S02]  /*0e80*/  IADD3 R7, PT, PT, R7, 0x1, RZ ;  /* 0x0000000107077810 */ /* 0x000fe40007ffe0ff */
[----:B------:R-:W-:Y:S01]  /*0e90*/  IADD3 R9, PT, PT, R9, 0x1, RZ ;  /* 0x0000000109097810 */ /* 0x000fe20007ffe0ff */
[----:B------:R-:W-:Y:S01]  /*0ea0*/  UISETP.NE.AND UP0, UPT, UR5, URZ, UPT ;  /* 0x000000ff0500728c */ /* 0x000fe2000bf05270 */
[----:B--2--5:R-:W-:-:S08]  /*0eb0*/  FFMA R14, R5, R2, R14 ;  /* 0x00000002050e7223 */ /* 0x024fd0000000000e */
[----:B------:R-:W-:Y:S05]  /*0ec0*/  BRA.U UP0, `(.L_x_6) ;  /* 0xfffffffd00d87547 */ /* 0x000fea000b83ffff */
.L_x_1:
[----:B------:R-:W1:Y:S02]  /*0ed0*/  LDC.64 R2, c[0x0][0x398] ;  /* 0x0000e600ff027b82 */ /* 0x000e640000000a00 */
[----:B-1----:R-:W-:-:S05]  /*0ee0*/  IMAD.WIDE R2, R0, 0x4, R2 ;  /* 0x0000000400027825 */ /* 0x002fca00078e0202 */
[----:B-----5:R-:W-:Y:S01]  /*0ef0*/  STG.E desc[UR16][R2.64], R14 ;  /* 0x0000000e02007986 */ /* 0x020fe2000c101910 */
[----:B------:R-:W-:Y:S05]  /*0f00*/  EXIT ;  /* 0x000000000000794d */ /* 0x000fea0003800000 */
.L_x_7:
[----:B------:R-:W-:-:S00]  /*0f10*/  BRA `(.L_x_7) ;  /* 0xfffffffc00fc7947 */ /* 0x000fc0000383ffff */
[----:B------:R-:W-:-:S00]  /*0f20*/  NOP ;  /* 0x0000000000007918 */ /* 0x000fc00000000000 */
        /* <DEDUP_REMOVED lines=13> */
.L_x_8:


//--------------------- .nv.shared.reserved.0     --------------------------
	.section	.nv.shared.reserved.0,"aw",@nobits
	.weak		__nv_reservedSMEM_offset_0_alias
	.size		__nv_reservedSMEM_offset_0_alias, 0, 64
	.other		__nv_reservedSMEM_offset_0_alias,@"STO_CUDA_RESERVED_SHARED STV_DEFAULT"
__nv_reservedSMEM_offset_0_alias:
	.zero		0
	.zero		64


//--------------------- .nv.constant0._Z13linear_kernelPfS_S_S_iiii --------------------------
	.section	.nv.constant0._Z13linear_kernelPfS_S_S_iiii,"a",@progbits
	.sectionflags	@""
	.align	4
.nv.constant0._Z13linear_kernelPfS_S_S_iiii:
	.zero		944


//--------------------- SYMBOLS --------------------------

	.type		.nv.reservedSmem.offset0,@object
	.size		.nv.reservedSmem.offset0,0x4
